	.headerflags	@"EF_CUDA_TEXMODE_UNIFIED EF_CUDA_64BIT_ADDRESS EF_CUDA_ACCELERATORS EF_CUDA_SM90 EF_CUDA_VIRTUAL_SM(EF_CUDA_SM90)"
	.elftype	@"ET_EXEC"


//--------------------- .nv.info                  --------------------------
	.section	.nv.info,"",@"SHT_CUDA_INFO"
	.align	4


	//----- nvinfo : EIATTR_REGCOUNT
	.align		4
        /*0000*/ 	.byte	0x04, 0x2f
        /*0002*/ 	.short	(.L_3 - .L_2)
	.align		4
.L_2:
        /*0004*/ 	.word	index@(triton_poi_fused__native_batch_norm_legit_no_training_relu_16)
        /*0008*/ 	.word	0x00000028


	//----- nvinfo : EIATTR_MIN_STACK_SIZE
	.align		4
.L_3:
        /*000c*/ 	.byte	0x04, 0x12
        /*000e*/ 	.short	(.L_5 - .L_4)
	.align		4
.L_4:
        /*0010*/ 	.word	index@(triton_poi_fused__native_batch_norm_legit_no_training_relu_16)
        /*0014*/ 	.word	0x00000000


	//----- nvinfo : EIATTR_FRAME_SIZE
	.align		4
.L_5:
        /*0018*/ 	.byte	0x04, 0x11
        /*001a*/ 	.short	(.L_7 - .L_6)
	.align		4
.L_6:
        /*001c*/ 	.word	index@(triton_poi_fused__native_batch_norm_legit_no_training_relu_16)
        /*0020*/ 	.word	0x00000000


	//----- nvinfo : EIATTR_MIN_STACK_SIZE
	.align		4
.L_7:
        /*0024*/ 	.byte	0x04, 0x12
        /*0026*/ 	.short	(.L_9 - .L_8)
	.align		4
.L_8:
        /*0028*/ 	.word	index@(triton_poi_fused__native_batch_norm_legit_no_training_relu_16)
        /*002c*/ 	.word	0x00000000
.L_9:


//--------------------- .nv.info.triton_poi_fused__native_batch_norm_legit_no_training_relu_16 --------------------------
	.section	.nv.info.triton_poi_fused__native_batch_norm_legit_no_training_relu_16,"",@"SHT_CUDA_INFO"
	.sectionflags	@""
	.align	4


	//----- nvinfo : EIATTR_CUDA_API_VERSION
	.align		4
        /*0000*/ 	.byte	0x04, 0x37
        /*0002*/ 	.short	(.L_11 - .L_10)
.L_10:
        /*0004*/ 	.word	0x0000007c


	//----- nvinfo : EIATTR_KPARAM_INFO
	.align		4
.L_11:
        /*0008*/ 	.byte	0x04, 0x17
        /*000a*/ 	.short	(.L_13 - .L_12)
.L_12:
        /*000c*/ 	.word	0x00000000
        /*0010*/ 	.short	0x0007
        /*0012*/ 	.short	0x0034
        /*0014*/ 	.byte	0x00, 0xf0, 0x11, 0x00


	//----- nvinfo : EIATTR_KPARAM_INFO
	.align		4
.L_13:
        /*0018*/ 	.byte	0x04, 0x17
        /*001a*/ 	.short	(.L_15 - .L_14)
.L_14:
        /*001c*/ 	.word	0x00000000
        /*0020*/ 	.short	0x0006
        /*0022*/ 	.short	0x0030
        /*0024*/ 	.byte	0x00, 0xf0, 0x11, 0x00


	//----- nvinfo : EIATTR_KPARAM_INFO
	.align		4
.L_15:
        /*0028*/ 	.byte	0x04, 0x17
        /*002a*/ 	.short	(.L_17 - .L_16)
.L_16:
        /*002c*/ 	.word	0x00000000
        /*0030*/ 	.short	0x0005
        /*0032*/ 	.short	0x0028
        /*0034*/ 	.byte	0x00, 0xf4, 0x21, 0x00


	//----- nvinfo : EIATTR_KPARAM_INFO
	.align		4
.L_17:
        /*0038*/ 	.byte	0x04, 0x17
        /*003a*/ 	.short	(.L_19 - .L_18)
.L_18:
        /*003c*/ 	.word	0x00000000
        /*0040*/ 	.short	0x0004
        /*0042*/ 	.short	0x0020
        /*0044*/ 	.byte	0x00, 0xf4, 0x21, 0x00


	//----- nvinfo : EIATTR_KPARAM_INFO
	.align		4
.L_19:
        /*0048*/ 	.byte	0x04, 0x17
        /*004a*/ 	.short	(.L_21 - .L_20)
.L_20:
        /*004c*/ 	.word	0x00000000
        /*0050*/ 	.short	0x0003
        /*0052*/ 	.short	0x0018
        /*0054*/ 	.byte	0x00, 0xf4, 0x21, 0x00


	//----- nvinfo : EIATTR_KPARAM_INFO
	.align		4
.L_21:
        /*0058*/ 	.byte	0x04, 0x17
        /*005a*/ 	.short	(.L_23 - .L_22)
.L_22:
        /*005c*/ 	.word	0x00000000
        /*0060*/ 	.short	0x0002
        /*0062*/ 	.short	0x0010
        /*0064*/ 	.byte	0x00, 0xf4, 0x21, 0x00


	//----- nvinfo : EIATTR_KPARAM_INFO
	.align		4
.L_23:
        /*0068*/ 	.byte	0x04, 0x17
        /*006a*/ 	.short	(.L_25 - .L_24)
.L_24:
        /*006c*/ 	.word	0x00000000
        /*0070*/ 	.short	0x0001
        /*0072*/ 	.short	0x0008
        /*0074*/ 	.byte	0x00, 0xf4, 0x21, 0x00


	//----- nvinfo : EIATTR_KPARAM_INFO
	.align		4
.L_25:
        /*0078*/ 	.byte	0x04, 0x17
        /*007a*/ 	.short	(.L_27 - .L_26)
.L_26:
        /*007c*/ 	.word	0x00000000
        /*0080*/ 	.short	0x0000
        /*0082*/ 	.short	0x0000
        /*0084*/ 	.byte	0x00, 0xf4, 0x21, 0x00


	//----- nvinfo : EIATTR_SPARSE_MMA_MASK
	.align		4
.L_27:
        /*0088*/ 	.byte	0x03, 0x50
        /*008a*/ 	.short	0x0000


	//----- nvinfo : EIATTR_MAXREG_COUNT
	.align		4
        /*008c*/ 	.byte	0x03, 0x1b
        /*008e*/ 	.short	0x00ff


	//----- nvinfo : EIATTR_EXIT_INSTR_OFFSETS
	.align		4
        /*0090*/ 	.byte	0x04, 0x1c
        /*0092*/ 	.short	(.L_29 - .L_28)


	//   ....[0]....
.L_28:
        /*0094*/ 	.word	0x00001ca0


	//   ....[1]....
        /*0098*/ 	.word	0x00001d40


	//----- nvinfo : EIATTR_REQNTID
	.align		4
.L_29:
        /*009c*/ 	.byte	0x04, 0x10
        /*009e*/ 	.short	(.L_31 - .L_30)
.L_30:
        /*00a0*/ 	.word	0x00000100
        /*00a4*/ 	.word	0x00000001
        /*00a8*/ 	.word	0x00000001


	//----- nvinfo : EIATTR_CBANK_PARAM_SIZE
	.align		4
.L_31:
        /*00ac*/ 	.byte	0x03, 0x19
        /*00ae*/ 	.short	0x0038


	//----- nvinfo : EIATTR_PARAM_CBANK
	.align		4
        /*00b0*/ 	.byte	0x04, 0x0a
        /*00b2*/ 	.short	(.L_33 - .L_32)
	.align		4
.L_32:
        /*00b4*/ 	.word	index@(.nv.constant0.triton_poi_fused__native_batch_norm_legit_no_training_relu_16)
        /*00b8*/ 	.short	0x0210
        /*00ba*/ 	.short	0x0038


	//----- nvinfo : EIATTR_SW_WAR
	.align		4
.L_33:
        /*00bc*/ 	.byte	0x04, 0x36
        /*00be*/ 	.short	(.L_35 - .L_34)
.L_34:
        /*00c0*/ 	.word	0x00000008
.L_35:


//--------------------- .nv.callgraph             --------------------------
	.section	.nv.callgraph,"",@"SHT_CUDA_CALLGRAPH"
	.align	4
	.sectionentsize	8
	.align		4
        /*0000*/ 	.word	0x00000000
	.align		4
        /*0004*/ 	.word	0xffffffff
	.align		4
        /*0008*/ 	.word	0x00000000
	.align		4
        /*000c*/ 	.word	0xfffffffe
	.align		4
        /*0010*/ 	.word	0x00000000
	.align		4
        /*0014*/ 	.word	0xfffffffd
	.align		4
        /*0018*/ 	.word	0x00000000
	.align		4
        /*001c*/ 	.word	0xfffffffc


//--------------------- .nv.constant4             --------------------------
	.section	.nv.constant4,"a",@progbits
	.align	8
	.align		8
.nv.constant4:
        /*0000*/ 	.dword	_$_str
	.align		8
        /*0008*/ 	.dword	_$_str_$_2


//--------------------- .text.triton_poi_fused__native_batch_norm_legit_no_training_relu_16 --------------------------
	.section	.text.triton_poi_fused__native_batch_norm_legit_no_training_relu_16,"ax",@progbits
	.sectionflags	@"SHF_BARRIERS=1"
	.align	128
        .global         triton_poi_fused__native_batch_norm_legit_no_training_relu_16
        .type           triton_poi_fused__native_batch_norm_legit_no_training_relu_16,@function
        .size           triton_poi_fused__native_batch_norm_legit_no_training_relu_16,(.L_x_1 - triton_poi_fused__native_batch_norm_legit_no_training_relu_16)
        .other          triton_poi_fused__native_batch_norm_legit_no_training_relu_16,@"STO_CUDA_ENTRY STV_DEFAULT"
triton_poi_fused__native_batch_norm_legit_no_training_relu_16:
.text.triton_poi_fused__native_batch_norm_legit_no_training_relu_16:
[----:B------:R-:W0:Y:S01]  /*0000*/  LDC R1, c[0x0][0x28] ;  /* 0x00000a00ff017b82 */ /* 0x000e220000000800 */
[----:B------:R-:W1:Y:S01]  /*0010*/  S2R R21, SR_TID.X ;  /* 0x0000000000157919 */ /* 0x000e620000002100 */
[----:B------:R-:W-:Y:S02]  /*0020*/  CS2R R8, SRZ ;  /* 0x0000000000087805 */ /* 0x000fe4000001ff00 */
[----:B------:R-:W-:Y:S01]  /*0030*/  CS2R R10, SRZ ;  /* 0x00000000000a7805 */ /* 0x000fe2000001ff00 */
[----:B------:R-:W-:Y:S01]  /*0040*/  ULDC.64 UR6, c[0x0][0x208] ;  /* 0x0000820000067ab9 */ /* 0x000fe20000000a00 */
[----:B------:R-:W2:Y:S01]  /*0050*/  S2R R24, SR_CTAID.Y ;  /* 0x0000000000187919 */ /* 0x000ea20000002600 */
[----:B------:R-:W-:Y:S02]  /*0060*/  CS2R R12, SRZ ;  /* 0x00000000000c7805 */ /* 0x000fe4000001ff00 */
[----:B------:R-:W-:Y:S01]  /*0070*/  CS2R R14, SRZ ;  /* 0x00000000000e7805 */ /* 0x000fe2000001ff00 */
[----:B------:R-:W3:Y:S01]  /*0080*/  S2R R22, SR_CTAID.X ;  /* 0x0000000000167919 */ /* 0x000ee20000002500 */
[----:B-1----:R-:W-:Y:S01]  /*0090*/  IMAD.SHL.U32 R0, R21, 0x4, RZ ;  /* 0x0000000415007824 */ /* 0x002fe200078e00ff */
[----:B------:R-:W-:-:S04]  /*00a0*/  SHF.R.U32.HI R5, RZ, 0x6, R21 ;  /* 0x00000006ff057819 */ /* 0x000fc80000011615 */
[----:B------:R-:W-:Y:S02]  /*00b0*/  LOP3.LUT R3, R0, 0xfc, RZ, 0xc0, !PT ;  /* 0x000000fc00037812 */ /* 0x000fe400078ec0ff */
[----:B------:R-:W-:Y:S01]  /*00c0*/  SGXT.U32 R5, R5, 0x2 ;  /* 0x000000020505781a */ /* 0x000fe20000000000 */
[----:B---3--:R-:W-:Y:S01]  /*00d0*/  IMAD.SHL.U32 R22, R22, 0x10, RZ ;  /* 0x0000001016167824 */ /* 0x008fe200078e00ff */
[----:B--2---:R-:W-:Y:S02]  /*00e0*/  PRMT R0, R3, 0x6540, R24 ;  /* 0x0000654003007816 */ /* 0x004fe40000000018 */
[----:B------:R-:W1:Y:S02]  /*00f0*/  LDC.64 R2, c[0x0][0x210] ;  /* 0x00008400ff027b82 */ /* 0x000e640000000a00 */
[C---:B------:R-:W-:Y:S01]  /*0100*/  ISETP.GE.AND P0, PT, R0.reuse, 0x300, PT ;  /* 0x000003000000780c */ /* 0x040fe20003f06270 */
[----:B------:R-:W-:Y:S01]  /*0110*/  IMAD.HI R4, R0, 0x2aaaaaab, RZ ;  /* 0x2aaaaaab00047827 */ /* 0x000fe200078e02ff */
[----:B------:R-:W-:-:S04]  /*0120*/  LOP3.LUT R19, R22, R5, RZ, 0xfc, !PT ;  /* 0x0000000516137212 */ /* 0x000fc800078efcff */
[----:B------:R-:W-:Y:S02]  /*0130*/  SHF.R.U32.HI R7, RZ, 0x1f, R4 ;  /* 0x0000001fff077819 */ /* 0x000fe40000011604 */
[C---:B------:R-:W-:Y:S02]  /*0140*/  ISETP.LT.AND P1, PT, R19.reuse, 0x19, !P0 ;  /* 0x000000191300780c */ /* 0x040fe40004721270 */
[----:B------:R-:W-:Y:S02]  /*0150*/  LEA.HI.SX32 R7, R4, R7, 0x1b ;  /* 0x0000000704077211 */ /* 0x000fe400078fdaff */
[----:B------:R-:W-:-:S03]  /*0160*/  LOP3.LUT R4, R19, 0x4, RZ, 0xfc, !PT ;  /* 0x0000000413047812 */ /* 0x000fc600078efcff */
[----:B------:R-:W-:Y:S01]  /*0170*/  IMAD R0, R7, -0xc0, R0 ;  /* 0xffffff4007007824 */ /* 0x000fe200078e0200 */
[----:B------:R-:W-:-:S03]  /*0180*/  ISETP.LT.AND P2, PT, R4, 0x19, !P0 ;  /* 0x000000190400780c */ /* 0x000fc60004741270 */
[----:B------:R-:W-:-:S04]  /*0190*/  IMAD R0, R7, 0x12c0, R0 ;  /* 0x000012c007007824 */ /* 0x000fc800078e0200 */
[C---:B------:R-:W-:Y:S01]  /*01a0*/  IMAD R23, R19.reuse, 0xc0, R0 ;  /* 0x000000c013177824 */ /* 0x040fe200078e0200 */
[----:B------:R-:W-:-:S03]  /*01b0*/  LOP3.LUT R0, R19, 0x8, RZ, 0xfc, !PT ;  /* 0x0000000813007812 */ /* 0x000fc600078efcff */
[----:B-1----:R-:W-:Y:S01]  /*01c0*/  IMAD.WIDE R4, R23, 0x4, R2 ;  /* 0x0000000417047825 */ /* 0x002fe200078e0202 */
[----:B------:R-:W-:-:S03]  /*01d0*/  ISETP.LT.AND P3, PT, R0, 0x19, !P0 ;  /* 0x000000190000780c */ /* 0x000fc60004761270 */
[----:B------:R-:W-:Y:S01]  /*01e0*/  VIADD R7, R23, 0x300 ;  /* 0x0000030017077836 */ /* 0x000fe20000000000 */
[----:B------:R1:W2:Y:S03]  /*01f0*/  @P1 LDG.E.EL.128 R8, desc[UR6][R4.64] ;  /* 0x0000000604081981 */ /* 0x0002a6000c2e1d00 */
[----:B------:R-:W-:-:S05]  /*0200*/  IMAD.WIDE R6, R7, 0x4, R2 ;  /* 0x0000000407067825 */ /* 0x000fca00078e0202 */
[----:B------:R3:W4:Y:S01]  /*0210*/  @P2 LDG.E.EL.128 R12, desc[UR6][R6.64] ;  /* 0x00000006060c2981 */ /* 0x000722000c2e1d00 */
[----:B------:R-:W-:Y:S01]  /*0220*/  VIADD R27, R23, 0x600 ;  /* 0x00000600171b7836 */ /* 0x000fe20000000000 */
[----:B------:R-:W-:Y:S02]  /*0230*/  LOP3.LUT R0, R19, 0xc, RZ, 0xfc, !PT ;  /* 0x0000000c13007812 */ /* 0x000fe400078efcff */
[----:B------:R-:W-:Y:S02]  /*0240*/  CS2R R16, SRZ ;  /* 0x0000000000107805 */ /* 0x000fe4000001ff00 */
[----:B------:R-:W-:Y:S01]  /*0250*/  CS2R R18, SRZ ;  /* 0x0000000000127805 */ /* 0x000fe2000001ff00 */
[----:B------:R-:W-:-:S05]  /*0260*/  IMAD.WIDE R26, R27, 0x4, R2 ;  /* 0x000000041b1a7825 */ /* 0x000fca00078e0202 */
[----:B------:R5:W4:Y:S01]  /*0270*/  @P3 LDG.E.EL.128 R16, desc[UR6][R26.64] ;  /* 0x000000061a103981 */ /* 0x000b22000c2e1d00 */
[----:B------:R-:W-:Y:S01]  /*0280*/  ISETP.LT.AND P0, PT, R0, 0x19, !P0 ;  /* 0x000000190000780c */ /* 0x000fe20004701270 */
[----:B------:R-:W-:Y:S01]  /*0290*/  VIADD R23, R23, 0x900 ;  /* 0x0000090017177836 */ /* 0x000fe20000000000 */
[----:B-1----:R-:W-:Y:S02]  /*02a0*/  CS2R R4, SRZ ;  /* 0x0000000000047805 */ /* 0x002fe4000001ff00 */
[----:B---3--:R-:W-:Y:S01]  /*02b0*/  CS2R R6, SRZ ;  /* 0x0000000000067805 */ /* 0x008fe2000001ff00 */
[----:B------:R-:W-:-:S08]  /*02c0*/  IMAD.WIDE R2, R23, 0x4, R2 ;  /* 0x0000000417027825 */ /* 0x000fd000078e0202 */
[----:B------:R1:W3:Y:S01]  /*02d0*/  @P0 LDG.E.EL.128 R4, desc[UR6][R2.64] ;  /* 0x0000000602040981 */ /* 0x0002e2000c2e1d00 */
[----:B------:R-:W1:Y:S01]  /*02e0*/  S2UR UR5, SR_CgaCtaId ;  /* 0x00000000000579c3 */ /* 0x000e620000008800 */
[----:B------:R-:W-:Y:S01]  /*02f0*/  IMAD.SHL.U32 R25, R21, 0x10, RZ ;  /* 0x0000001015197824 */ /* 0x000fe200078e00ff */
[----:B------:R-:W-:Y:S01]  /*0300*/  UMOV UR4, 0x400 ;  /* 0x0000040000047882 */ /* 0x000fe20000000000 */
[----:B------:R-:W-:-:S03]  /*0310*/  SHF.R.U32.HI R0, RZ, 0x2, R21 ;  /* 0x00000002ff007819 */ /* 0x000fc60000011615 */
[----:B------:R-:W-:Y:S02]  /*0320*/  LOP3.LUT R25, R25, 0xff0, RZ, 0xc0, !PT ;  /* 0x00000ff019197812 */ /* 0x000fe400078ec0ff */
[----:B------:R-:W-:Y:S01]  /*0330*/  LOP3.LUT R0, R0, 0x30, RZ, 0xc0, !PT ;  /* 0x0000003000007812 */ /* 0x000fe200078ec0ff */
[----:B01----:R-:W-:-:S06]  /*0340*/  UPRMT UR4, UR5, 0x654, UR4 ;  /* 0x0000065405047896 */ /* 0x003fcc0008000004 */
[----:B------:R-:W-:Y:S02]  /*0350*/  IADD3 R32, R25, UR4, R0 ;  /* 0x0000000419207c10 */ /* 0x000fe4000fffe000 */
[----:B------:R-:W-:-:S04]  /*0360*/  LOP3.LUT R23, R21, 0xff, RZ, 0xc0, !PT ;  /* 0x000000ff15177812 */ /* 0x000fc800078ec0ff */
[----:B------:R-:W-:Y:S02]  /*0370*/  LEA R20, R23, UR4, 0x2 ;  /* 0x0000000417147c11 */ /* 0x000fe4000f8e10ff */
[----:B------:R-:W-:-:S04]  /*0380*/  PRMT R33, R21, 0x6540, R24 ;  /* 0x0000654015217816 */ /* 0x000fc80000000018 */
[C---:B------:R-:W-:Y:S01]  /*0390*/  ISETP.GE.AND P0, PT, R33.reuse, 0x300, PT ;  /* 0x000003002100780c */ /* 0x040fe20003f06270 */
[----:B--2---:R0:W-:Y:S01]  /*03a0*/  STS.128 [R32], R8 ;  /* 0x0000000820007388 */ /* 0x0041e20000000c00 */
[----:B------:R-:W-:Y:S08]  /*03b0*/  BAR.SYNC.DEFER_BLOCKING 0x0 ;  /* 0x0000000000007b1d */ /* 0x000ff00000010000 */
[----:B0-----:R-:W0:Y:S01]  /*03c0*/  LDC.64 R8, c[0x0][0x220] ;  /* 0x00008800ff087b82 */ /* 0x001e220000000a00 */
[----:B-----5:R-:W1:Y:S04]  /*03d0*/  LDS R26, [R20] ;  /* 0x00000000141a7984 */ /* 0x020e680000000800 */
[----:B------:R-:W-:Y:S04]  /*03e0*/  LDS R27, [R20+0x410] ;  /* 0x00041000141b7984 */ /* 0x000fe80000000800 */
[----:B------:R-:W-:Y:S04]  /*03f0*/  LDS R28, [R20+0x820] ;  /* 0x00082000141c7984 */ /* 0x000fe80000000800 */
[----:B------:R-:W-:Y:S01]  /*0400*/  LDS R29, [R20+0xc30] ;  /* 0x000c3000141d7984 */ /* 0x000fe20000000800 */
[----:B------:R-:W-:Y:S06]  /*0410*/  BAR.SYNC.DEFER_BLOCKING 0x0 ;  /* 0x0000000000007b1d */ /* 0x000fec0000010000 */
[----:B----4-:R2:W-:Y:S02]  /*0420*/  STS.128 [R32], R12 ;  /* 0x0000000c20007388 */ /* 0x0105e40000000c00 */
[----:B------:R-:W-:Y:S06]  /*0430*/  BAR.SYNC.DEFER_BLOCKING 0x0 ;  /* 0x0000000000007b1d */ /* 0x000fec0000010000 */
[----:B------:R-:W-:Y:S04]  /*0440*/  LDS R30, [R20] ;  /* 0x00000000141e7984 */ /* 0x000fe80000000800 */
[----:B------:R-:W-:Y:S04]  /*0450*/  LDS R31, [R20+0x410] ;  /* 0x00041000141f7984 */ /* 0x000fe80000000800 */
[----:B------:R-:W-:Y:S04]  /*0460*/  LDS R10, [R20+0x820] ;  /* 0x00082000140a7984 */ /* 0x000fe80000000800 */
[----:B------:R-:W4:Y:S01]  /*0470*/  LDS R11, [R20+0xc30] ;  /* 0x000c3000140b7984 */ /* 0x000f220000000800 */
[----:B------:R-:W-:Y:S06]  /*0480*/  BAR.SYNC.DEFER_BLOCKING 0x0 ;  /* 0x0000000000007b1d */ /* 0x000fec0000010000 */
[----:B------:R-:W-:Y:S02]  /*0490*/  STS.128 [R32], R16 ;  /* 0x0000001020007388 */ /* 0x000fe40000000c00 */
[----:B------:R-:W-:Y:S06]  /*04a0*/  BAR.SYNC.DEFER_BLOCKING 0x0 ;  /* 0x0000000000007b1d */ /* 0x000fec0000010000 */
[----:B------:R-:W-:Y:S04]  /*04b0*/  LDS R3, [R20] ;  /* 0x0000000014037984 */ /* 0x000fe80000000800 */
[----:B------:R-:W-:Y:S04]  /*04c0*/  LDS R0, [R20+0x410] ;  /* 0x0004100014007984 */ /* 0x000fe80000000800 */
[----:B------:R-:W5:Y:S04]  /*04d0*/  LDS R2, [R20+0x820] ;  /* 0x0008200014027984 */ /* 0x000f680000000800 */
[----:B------:R-:W1:Y:S01]  /*04e0*/  LDS R14, [R20+0xc30] ;  /* 0x000c3000140e7984 */ /* 0x000e620000000800 */
[----:B------:R-:W-:Y:S01]  /*04f0*/  BAR.SYNC.DEFER_BLOCKING 0x0 ;  /* 0x0000000000007b1d */ /* 0x000fe20000010000 */
[----:B--2---:R-:W-:-:S05]  /*0500*/  IMAD.HI R12, R33, 0x2aaaaaab, RZ ;  /* 0x2aaaaaab210c7827 */ /* 0x004fca00078e02ff */
[----:B------:R-:W-:-:S04]  /*0510*/  SHF.R.U32.HI R13, RZ, 0x1f, R12 ;  /* 0x0000001fff0d7819 */ /* 0x000fc8000001160c */
[----:B------:R-:W-:Y:S01]  /*0520*/  LEA.HI R12, R12, R13, RZ, 0x1b ;  /* 0x0000000d0c0c7211 */ /* 0x000fe200078fd8ff */
[----:B---3--:R2:W-:Y:S01]  /*0530*/  STS.128 [R32], R4 ;  /* 0x0000000420007388 */ /* 0x0085e20000000c00 */
[----:B------:R-:W-:Y:S03]  /*0540*/  BAR.SYNC.DEFER_BLOCKING 0x0 ;  /* 0x0000000000007b1d */ /* 0x000fe60000010000 */
[----:B------:R-:W-:Y:S02]  /*0550*/  IMAD R33, R12, -0xc0, R33 ;  /* 0xffffff400c217824 */ /* 0x000fe400078e0221 */
[----:B------:R-:W-:Y:S02]  /*0560*/  IMAD.MOV.U32 R15, RZ, RZ, RZ ;  /* 0x000000ffff0f7224 */ /* 0x000fe400078e00ff */
[----:B0-----:R-:W-:Y:S01]  /*0570*/  IMAD.WIDE R8, R33, 0x4, R8 ;  /* 0x0000000421087825 */ /* 0x001fe200078e0208 */
[----:B------:R-:W0:Y:S08]  /*0580*/  LDC.64 R12, c[0x0][0x218] ;  /* 0x00008600ff0c7b82 */ /* 0x000e300000000a00 */
[----:B--2---:R-:W2:Y:S08]  /*0590*/  LDC.64 R6, c[0x0][0x228] ;  /* 0x00008a00ff067b82 */ /* 0x004eb00000000a00 */
[----:B------:R-:W3:Y:S01]  /*05a0*/  LDC.64 R4, c[0x0][0x230] ;  /* 0x00008c00ff047b82 */ /* 0x000ee20000000a00 */
[----:B------:R0:W4:Y:S01]  /*05b0*/  @!P0 LDG.E.EL R15, desc[UR6][R8.64] ;  /* 0x00000006080f8981 */ /* 0x000122000c2e1900 */
[----:B------:R-:W-:Y:S01]  /*05c0*/  IMAD.MOV.U32 R19, RZ, RZ, RZ ;  /* 0x000000ffff137224 */ /* 0x000fe200078e00ff */
[----:B------:R-:W-:-:S02]  /*05d0*/  CS2R R16, SRZ ;  /* 0x0000000000107805 */ /* 0x000fc4000001ff00 */
[----:B------:R-:W1:Y:S01]  /*05e0*/  LDS R18, [R20] ;  /* 0x0000000014127984 */ /* 0x000e620000000800 */
[----:B0-----:R-:W-:-:S05]  /*05f0*/  IMAD.WIDE R12, R33, 0x4, R12 ;  /* 0x00000004210c7825 */ /* 0x001fca00078e020c */
[----:B------:R0:W1:Y:S01]  /*0600*/  @!P0 LDG.E.EL R19, desc[UR6][R12.64] ;  /* 0x000000060c138981 */ /* 0x000062000c2e1900 */
[----:B--2---:R-:W-:-:S05]  /*0610*/  IMAD.WIDE R6, R33, 0x4, R6 ;  /* 0x0000000421067825 */ /* 0x004fca00078e0206 */
[----:B------:R-:W2:Y:S01]  /*0620*/  @!P0 LDG.E.EL R17, desc[UR6][R6.64] ;  /* 0x0000000606118981 */ /* 0x000ea2000c2e1900 */
[----:B---3--:R-:W-:-:S05]  /*0630*/  IMAD.WIDE R4, R33, 0x4, R4 ;  /* 0x0000000421047825 */ /* 0x008fca00078e0204 */
[----:B------:R3:W2:Y:S01]  /*0640*/  @!P0 LDG.E.EL R16, desc[UR6][R4.64] ;  /* 0x0000000604108981 */ /* 0x0006a2000c2e1900 */
[----:B------:R-:W-:Y:S01]  /*0650*/  IMAD.MOV.U32 R8, RZ, RZ, 0x3e800000 ;  /* 0x3e800000ff087424 */ /* 0x000fe200078e00ff */
[----:B0-----:R-:W-:-:S04]  /*0660*/  SHF.R.U32.HI R12, RZ, 0x4, R21 ;  /* 0x00000004ff0c7819 */ /* 0x001fc80000011615 */
[----:B---3--:R-:W-:Y:S02]  /*0670*/  SGXT.U32 R5, R12, 0x4 ;  /* 0x000000040c05781a */ /* 0x008fe40000000000 */
[----:B------:R-:W0:Y:S02]  /*0680*/  LDS R12, [R20+0x410] ;  /* 0x00041000140c7984 */ /* 0x000e240000000800 */
[----:B------:R-:W-:Y:S01]  /*0690*/  PRMT R24, R5, 0x6540, R24 ;  /* 0x0000654005187816 */ /* 0x000fe20000000018 */
[----:B------:R-:W3:Y:S01]  /*06a0*/  S2UR UR4, SR_CgaCtaId ;  /* 0x00000000000479c3 */ /* 0x000ee20000008800 */
[----:B------:R-:W-:Y:S01]  /*06b0*/  LOP3.LUT R21, R22, 0xf, R21, 0xf8, !PT ;  /* 0x0000000f16157812 */ /* 0x000fe200078ef815 */
[----:B------:R-:W-:Y:S02]  /*06c0*/  UMOV UR5, 0x400 ;  /* 0x0000040000057882 */ /* 0x000fe40000000000 */
[----:B---3--:R-:W-:Y:S01]  /*06d0*/  UPRMT UR4, UR4, 0x654, UR5 ;  /* 0x0000065404047896 */ /* 0x008fe20008000005 */
[----:B----4-:R-:W-:-:S04]  /*06e0*/  FADD R15, R15, 9.9999997473787516356e-06 ;  /* 0x3727c5ac0f0f7421 */ /* 0x010fc80000000000 */
[----:B------:R-:W3:Y:S02]  /*06f0*/  MUFU.SQRT R9, R15 ;  /* 0x0000000f00097308 */ /* 0x000ee40000002000 */
[C---:B---3--:R-:W-:Y:S02]  /*0700*/  FSETP.GT.AND P0, PT, R9.reuse, 8.50705917302346158658e+37, PT ;  /* 0x7e8000000900780b */ /* 0x048fe40003f04000 */
[----:B------:R-:W-:-:S11]  /*0710*/  FSETP.GEU.AND P1, PT, R9, 1.175494350822287508e-38, PT ;  /* 0x008000000900780b */ /* 0x000fd60003f2e000 */
[----:B------:R-:W-:-:S04]  /*0720*/  @P0 FMUL R9, R9, 0.25 ;  /* 0x3e80000009090820 */ /* 0x000fc80000400000 */
[----:B------:R-:W-:Y:S01]  /*0730*/  @!P1 FMUL R9, R9, 16777216 ;  /* 0x4b80000009099820 */ /* 0x000fe20000400000 */
[----:B------:R-:W-:Y:S02]  /*0740*/  FSEL R6, R8, 1, P0 ;  /* 0x3f80000008067808 */ /* 0x000fe40000000000 */
[----:B------:R-:W3:Y:S03]  /*0750*/  LDS R8, [R20+0x820] ;  /* 0x0008200014087984 */ /* 0x000ee60000000800 */
[----:B------:R-:W4:Y:S01]  /*0760*/  MUFU.RCP R9, R9 ;  /* 0x0000000900097308 */ /* 0x000f220000001000 */
[----:B------:R-:W-:-:S04]  /*0770*/  @!P1 FMUL R6, R6, 16777216 ;  /* 0x4b80000006069820 */ /* 0x000fc80000400000 */
[----:B----4-:R-:W-:Y:S02]  /*0780*/  FMUL R4, R9, R6 ;  /* 0x0000000609047220 */ /* 0x010fe40000400000 */
[----:B------:R-:W4:Y:S01]  /*0790*/  LDS R6, [R20+0xc30] ;  /* 0x000c300014067984 */ /* 0x000f220000000800 */
[--C-:B-1----:R-:W-:Y:S01]  /*07a0*/  FADD R5, R26, -R19.reuse ;  /* 0x800000131a057221 */ /* 0x102fe20000000000 */
[--C-:B------:R-:W-:Y:S01]  /*07b0*/  FADD R35, R11, -R19.reuse ;  /* 0x800000130b237221 */ /* 0x100fe20000000000 */
[--C-:B-----5:R-:W-:Y:S01]  /*07c0*/  FADD R11, R2, -R19.reuse ;  /* 0x80000013020b7221 */ /* 0x120fe20000000000 */
[--C-:B------:R-:W-:Y:S01]  /*07d0*/  FADD R27, R27, -R19.reuse ;  /* 0x800000131b1b7221 */ /* 0x100fe20000000000 */
[--C-:B------:R-:W-:Y:S01]  /*07e0*/  FADD R15, R10, -R19.reuse ;  /* 0x800000130a0f7221 */ /* 0x100fe20000000000 */
[--C-:B------:R-:W-:Y:S01]  /*07f0*/  FADD R7, R28, -R19.reuse ;  /* 0x800000131c077221 */ /* 0x100fe20000000000 */
[--C-:B------:R-:W-:Y:S01]  /*0800*/  FADD R33, R3, -R19.reuse ;  /* 0x8000001303217221 */ /* 0x100fe20000000000 */
[----:B------:R-:W-:Y:S01]  /*0810*/  FMUL R5, R4, R5 ;  /* 0x0000000504057220 */ /* 0x000fe20000400000 */
[--C-:B------:R-:W-:Y:S01]  /*0820*/  FADD R9, R30, -R19.reuse ;  /* 0x800000131e097221 */ /* 0x100fe20000000000 */
[--C-:B------:R-:W-:Y:S01]  /*0830*/  FADD R3, R14, -R19.reuse ;  /* 0x800000130e037221 */ /* 0x100fe20000000000 */
[----:B------:R-:W-:Y:S01]  /*0840*/  FMUL R11, R4, R11 ;  /* 0x0000000b040b7220 */ /* 0x000fe20000400000 */
[--C-:B------:R-:W-:Y:S01]  /*0850*/  FADD R29, R29, -R19.reuse ;  /* 0x800000131d1d7221 */ /* 0x100fe20000000000 */
[--C-:B------:R-:W-:Y:S01]  /*0860*/  FADD R31, R31, -R19.reuse ;  /* 0x800000131f1f7221 */ /* 0x100fe20000000000 */
[--C-:B------:R-:W-:Y:S01]  /*0870*/  FADD R13, R0, -R19.reuse ;  /* 0x80000013000d7221 */ /* 0x100fe20000000000 */
[--C-:B------:R-:W-:Y:S01]  /*0880*/  FADD R18, R18, -R19.reuse ;  /* 0x8000001312127221 */ /* 0x100fe20000000000 */
[--C-:B0-----:R-:W-:Y:S01]  /*0890*/  FADD R37, R12, -R19.reuse ;  /* 0x800000130c257221 */ /* 0x101fe20000000000 */
[C---:B------:R-:W-:Y:S01]  /*08a0*/  FMUL R14, R4.reuse, R15 ;  /* 0x0000000f040e7220 */ /* 0x040fe20000400000 */
[----:B------:R-:W-:Y:S01]  /*08b0*/  FMUL R27, R4, R27 ;  /* 0x0000001b041b7220 */ /* 0x000fe20000400000 */
[--C-:B---3--:R-:W-:Y:S01]  /*08c0*/  FADD R8, R8, -R19.reuse ;  /* 0x8000001308087221 */ /* 0x108fe20000000000 */
[--C-:B--2---:R-:W-:Y:S01]  /*08d0*/  FFMA R15, R5, R17, R16.reuse ;  /* 0x00000011050f7223 */ /* 0x104fe20000000010 */
[C---:B------:R-:W-:Y:S01]  /*08e0*/  FMUL R3, R4.reuse, R3 ;  /* 0x0000000304037220 */ /* 0x040fe20000400000 */
[C---:B------:R-:W-:Y:S01]  /*08f0*/  FMUL R2, R4.reuse, R9 ;  /* 0x0000000904027220 */ /* 0x040fe20000400000 */
[-CC-:B------:R-:W-:Y:S01]  /*0900*/  FFMA R5, R11, R17.reuse, R16.reuse ;  /* 0x000000110b057223 */ /* 0x180fe20000000010 */
[----:B------:R-:W-:Y:S01]  /*0910*/  FMUL R9, R4, R8 ;  /* 0x0000000804097220 */ /* 0x000fe20000400000 */
[----:B------:R-:W-:Y:S01]  /*0920*/  LOP3.LUT R11, R24, 0xe0, RZ, 0xfc, !PT ;  /* 0x000000e0180b7812 */ /* 0x000fe200078efcff */
[----:B------:R-:W-:Y:S01]  /*0930*/  FFMA R0, R27, R17, R16 ;  /* 0x000000111b007223 */ /* 0x000fe20000000010 */
[C---:B------:R-:W-:Y:S01]  /*0940*/  FMUL R28, R4.reuse, R29 ;  /* 0x0000001d041c7220 */ /* 0x040fe20000400000 */
[----:B------:R-:W-:Y:S01]  /*0950*/  FMUL R13, R4, R13 ;  /* 0x0000000d040d7220 */ /* 0x000fe20000400000 */
[----:B----4-:R-:W-:Y:S01]  /*0960*/  FADD R19, R6, -R19 ;  /* 0x8000001306137221 */ /* 0x010fe20000000000 */
[C---:B------:R-:W-:Y:S01]  /*0970*/  FMUL R6, R4.reuse, R7 ;  /* 0x0000000704067220 */ /* 0x040fe20000400000 */
[----:B------:R-:W-:-:S03]  /*0980*/  FMUL R7, R4, R18 ;  /* 0x0000001204077220 */ /* 0x000fc60000400000 */
[-CC-:B------:R-:W-:Y:S01]  /*0990*/  FFMA R27, R6, R17.reuse, R16.reuse ;  /* 0x00000011061b7223 */ /* 0x180fe20000000010 */
[-CC-:B------:R-:W-:Y:S01]  /*09a0*/  FFMA R6, R3, R17.reuse, R16.reuse ;  /* 0x0000001103067223 */ /* 0x180fe20000000010 */
[----:B------:R-:W-:Y:S01]  /*09b0*/  FFMA R3, R9, R17, R16 ;  /* 0x0000001109037223 */ /* 0x000fe20000000010 */
[----:B------:R-:W-:-:S04]  /*09c0*/  IMAD.HI R9, R11, 0x2aaaaaab, RZ ;  /* 0x2aaaaaab0b097827 */ /* 0x000fc800078e02ff */
[C---:B------:R-:W-:Y:S01]  /*09d0*/  FMUL R33, R4.reuse, R33 ;  /* 0x0000002104217220 */ /* 0x040fe20000400000 */
[C---:B------:R-:W-:Y:S01]  /*09e0*/  FMUL R35, R4.reuse, R35 ;  /* 0x0000002304237220 */ /* 0x040fe20000400000 */
[C---:B------:R-:W-:Y:S01]  /*09f0*/  FMUL R31, R4.reuse, R31 ;  /* 0x0000001f041f7220 */ /* 0x040fe20000400000 */
[C---:B------:R-:W-:Y:S01]  /*0a00*/  FMUL R37, R4.reuse, R37 ;  /* 0x0000002504257220 */ /* 0x040fe20000400000 */
[----:B------:R-:W-:Y:S01]  /*0a10*/  FMUL R29, R4, R19 ;  /* 0x00000013041d7220 */ /* 0x000fe20000400000 */
[----:B------:R-:W-:Y:S01]  /*0a20*/  FFMA R4, R7, R17, R16 ;  /* 0x0000001107047223 */ /* 0x000fe20000000010 */
[----:B------:R-:W-:Y:S02]  /*0a30*/  SHF.R.U32.HI R22, RZ, 0x1f, R9 ;  /* 0x0000001fff167819 */ /* 0x000fe40000011609 */
[----:B------:R-:W-:Y:S02]  /*0a40*/  LOP3.LUT R7, R24, 0xd0, RZ, 0xfc, !PT ;  /* 0x000000d018077812 */ /* 0x000fe400078efcff */
[----:B------:R-:W-:-:S03]  /*0a50*/  LEA.HI.SX32 R22, R9, R22, 0x1b ;  /* 0x0000001609167211 */ /* 0x000fc600078fdaff */
[----:B------:R-:W-:-:S05]  /*0a60*/  IMAD.HI R9, R7, 0x2aaaaaab, RZ ;  /* 0x2aaaaaab07097827 */ /* 0x000fca00078e02ff */
[----:B------:R-:W-:Y:S01]  /*0a70*/  SHF.R.U32.HI R30, RZ, 0x1f, R9 ;  /* 0x0000001fff1e7819 */ /* 0x000fe20000011609 */
[----:B------:R-:W-:-:S03]  /*0a80*/  IMAD R32, R22, -0xc0, R11 ;  /* 0xffffff4016207824 */ /* 0x000fc600078e020b */
[----:B------:R-:W-:Y:S01]  /*0a90*/  LEA.HI.SX32 R30, R9, R30, 0x1b ;  /* 0x0000001e091e7211 */ /* 0x000fe200078fdaff */
[----:B------:R-:W-:Y:S01]  /*0aa0*/  IMAD R9, R32, 0x19, R21 ;  /* 0x0000001920097824 */ /* 0x000fe200078e0215 */
[----:B------:R-:W-:-:S03]  /*0ab0*/  ISETP.GE.AND P0, PT, R21, 0x19, PT ;  /* 0x000000191500780c */ /* 0x000fc60003f06270 */
[----:B------:R-:W-:Y:S01]  /*0ac0*/  IMAD R32, R30, -0xc0, R7 ;  /* 0xffffff401e207824 */ /* 0x000fe200078e0207 */
[----:B------:R-:W-:Y:S01]  /*0ad0*/  ISETP.LT.AND P1, PT, R11, 0x300, !P0 ;  /* 0x000003000b00780c */ /* 0x000fe20004721270 */
[-CC-:B------:R-:W-:Y:S01]  /*0ae0*/  FFMA R12, R13, R17.reuse, R16.reuse ;  /* 0x000000110d0c7223 */ /* 0x180fe20000000010 */
[----:B------:R-:W-:Y:S01]  /*0af0*/  LOP3.LUT R13, R24, 0x90, RZ, 0xfc, !PT ;  /* 0x00000090180d7812 */ /* 0x000fe200078efcff */
[----:B------:R-:W-:Y:S02]  /*0b00*/  IMAD R11, R32, 0x19, R21 ;  /* 0x00000019200b7824 */ /* 0x000fe400078e0215 */
[-CC-:B------:R-:W-:Y:S01]  /*0b10*/  FFMA R8, R2, R17.reuse, R16.reuse ;  /* 0x0000001102087223 */ /* 0x180fe20000000010 */
[-CC-:B------:R-:W-:Y:S01]  /*0b20*/  FFMA R28, R28, R17.reuse, R16.reuse ;  /* 0x000000111c1c7223 */ /* 0x180fe20000000010 */
[-CC-:B------:R-:W-:Y:S01]  /*0b30*/  FFMA R19, R31, R17.reuse, R16.reuse ;  /* 0x000000111f137223 */ /* 0x180fe20000000010 */
[-CC-:B------:R-:W-:Y:S01]  /*0b40*/  FFMA R14, R14, R17.reuse, R16.reuse ;  /* 0x000000110e0e7223 */ /* 0x180fe20000000010 */
[-CC-:B------:R-:W-:Y:S01]  /*0b50*/  FFMA R18, R35, R17.reuse, R16.reuse ;  /* 0x0000001123127223 */ /* 0x180fe20000000010 */
[-CC-:B------:R-:W-:Y:S01]  /*0b60*/  FFMA R10, R33, R17.reuse, R16.reuse ;  /* 0x00000011210a7223 */ /* 0x180fe20000000010 */
[----:B------:R-:W-:Y:S01]  /*0b70*/  FFMA R2, R37, R17, R16 ;  /* 0x0000001125027223 */ /* 0x000fe20000000010 */
[----:B------:R-:W-:-:S02]  /*0b80*/  IMAD R11, R30, 0x2580, R11 ;  /* 0x000025801e0b7824 */ /* 0x000fc400078e020b */
[----:B------:R-:W-:Y:S01]  /*0b90*/  FFMA R16, R29, R17, R16 ;  /* 0x000000111d107223 */ /* 0x000fe20000000010 */
[----:B------:R-:W-:Y:S01]  /*0ba0*/  LEA.HI R30, R25, UR4, RZ, 0x1e ;  /* 0x00000004191e7c11 */ /* 0x000fe2000f8ff0ff */
[----:B------:R-:W-:Y:S01]  /*0bb0*/  IMAD.HI R17, R13, 0x2aaaaaab, RZ ;  /* 0x2aaaaaab0d117827 */ /* 0x000fe200078e02ff */
[----:B------:R-:W-:Y:S01]  /*0bc0*/  P2R R26, PR, RZ, 0x2 ;  /* 0x00000002ff1a7803 */ /* 0x000fe20000000000 */
[----:B------:R-:W-:Y:S01]  /*0bd0*/  BAR.SYNC.DEFER_BLOCKING 0x0 ;  /* 0x0000000000007b1d */ /* 0x000fe20000010000 */
[----:B------:R-:W-:Y:S01]  /*0be0*/  ISETP.LT.AND P1, PT, R7, 0x300, !P0 ;  /* 0x000003000700780c */ /* 0x000fe20004721270 */
[----:B------:R-:W-:Y:S01]  /*0bf0*/  IMAD R7, R25, 0x4, R30 ;  /* 0x0000000419077824 */ /* 0x000fe200078e021e */
[----:B------:R-:W-:-:S04]  /*0c00*/  SHF.R.U32.HI R30, RZ, 0x1f, R17 ;  /* 0x0000001fff1e7819 */ /* 0x000fc80000011611 */
[----:B------:R-:W-:-:S05]  /*0c10*/  LEA.HI.SX32 R30, R17, R30, 0x1b ;  /* 0x0000001e111e7211 */ /* 0x000fca00078fdaff */
[----:B------:R-:W-:Y:S02]  /*0c20*/  IMAD R32, R30, -0xc0, R13 ;  /* 0xffffff401e207824 */ /* 0x000fe400078e020d */
[----:B------:R-:W-:Y:S02]  /*0c30*/  IMAD R9, R22, 0x2580, R9 ;  /* 0x0000258016097824 */ /* 0x000fe400078e0209 */
[----:B------:R-:W-:Y:S01]  /*0c40*/  IMAD R17, R32, 0x19, R21 ;  /* 0x0000001920117824 */ /* 0x000fe200078e0215 */
[----:B------:R-:W-:Y:S02]  /*0c50*/  P2R R22, PR, RZ, 0x2 ;  /* 0x00000002ff167803 */ /* 0x000fe40000000000 */
[----:B------:R-:W-:Y:S01]  /*0c60*/  ISETP.LT.AND P1, PT, R13, 0x300, !P0 ;  /* 0x000003000d00780c */ /* 0x000fe20004721270 */
[----:B------:R-:W-:Y:S01]  /*0c70*/  IMAD R13, R30, 0x2580, R17 ;  /* 0x000025801e0d7824 */ /* 0x000fe200078e0211 */
[----:B------:R-:W-:Y:S02]  /*0c80*/  FSETP.GEU.AND P2, PT, R15, RZ, PT ;  /* 0x000000ff0f00720b */ /* 0x000fe40003f4e000 */
[----:B------:R-:W-:-:S02]  /*0c90*/  LOP3.LUT R17, R24, 0x80, RZ, 0xfc, !PT ;  /* 0x0000008018117812 */ /* 0x000fc400078efcff */
[----:B------:R-:W-:-:S03]  /*0ca0*/  FSEL R34, R15, RZ, P2 ;  /* 0x000000ff0f227208 */ /* 0x000fc60001000000 */
[----:B------:R-:W-:-:S05]  /*0cb0*/  IMAD.HI R15, R17, 0x2aaaaaab, RZ ;  /* 0x2aaaaaab110f7827 */ /* 0x000fca00078e02ff */
[----:B------:R-:W-:-:S04]  /*0cc0*/  SHF.R.U32.HI R30, RZ, 0x1f, R15 ;  /* 0x0000001fff1e7819 */ /* 0x000fc8000001160f */
[----:B------:R-:W-:-:S05]  /*0cd0*/  LEA.HI.SX32 R30, R15, R30, 0x1b ;  /* 0x0000001e0f1e7211 */ /* 0x000fca00078fdaff */
[----:B------:R-:W-:Y:S01]  /*0ce0*/  IMAD R32, R30, -0xc0, R17 ;  /* 0xffffff401e207824 */ /* 0x000fe200078e0211 */
[----:B------:R-:W-:-:S03]  /*0cf0*/  FSETP.GEU.AND P3, PT, R0, RZ, PT ;  /* 0x000000ff0000720b */ /* 0x000fc60003f6e000 */
[----:B------:R-:W-:-:S04]  /*0d00*/  IMAD R15, R32, 0x19, R21 ;  /* 0x00000019200f7824 */ /* 0x000fc800078e0215 */
[----:B------:R-:W-:Y:S01]  /*0d10*/  IMAD R15, R30, 0x2580, R15 ;  /* 0x000025801e0f7824 */ /* 0x000fe200078e020f */
[----:B------:R-:W-:Y:S02]  /*0d20*/  FSEL R30, R0, RZ, P3 ;  /* 0x000000ff001e7208 */ /* 0x000fe40001800000 */
[C---:B------:R-:W-:Y:S02]  /*0d30*/  FSETP.GEU.AND P3, PT, R27.reuse, RZ, PT ;  /* 0x000000ff1b00720b */ /* 0x040fe40003f6e000 */
[----:B------:R-:W-:Y:S02]  /*0d40*/  FSETP.GEU.AND P4, PT, R28, RZ, PT ;  /* 0x000000ff1c00720b */ /* 0x000fe40003f8e000 */
[----:B------:R-:W-:Y:S02]  /*0d50*/  FSEL R32, R27, RZ, P3 ;  /* 0x000000ff1b207208 */ /* 0x000fe40001800000 */
[----:B------:R-:W-:Y:S02]  /*0d60*/  FSETP.GEU.AND P3, PT, R8, RZ, PT ;  /* 0x000000ff0800720b */ /* 0x000fe40003f6e000 */
[----:B------:R-:W-:Y:S01]  /*0d70*/  LOP3.LUT R0, R24, 0xc0, RZ, 0xfc, !PT ;  /* 0x000000c018007812 */ /* 0x000fe200078efcff */
[----:B------:R0:W-:Y:S01]  /*0d80*/  STS [R7], R34 ;  /* 0x0000002207007388 */ /* 0x0001e20000000800 */
[----:B------:R-:W-:-:S02]  /*0d90*/  ISETP.LT.AND P2, PT, R17, 0x300, !P0 ;  /* 0x000003001100780c */ /* 0x000fc40004741270 */
[----:B------:R-:W-:Y:S01]  /*0da0*/  FSEL R36, R8, RZ, P3 ;  /* 0x000000ff08247208 */ /* 0x000fe20001800000 */
[----:B------:R-:W-:Y:S01]  /*0db0*/  IMAD.HI R17, R0, 0x2aaaaaab, RZ ;  /* 0x2aaaaaab00117827 */ /* 0x000fe200078e02ff */
[----:B------:R-:W-:Y:S02]  /*0dc0*/  LOP3.LUT R8, R24, 0xb0, RZ, 0xfc, !PT ;  /* 0x000000b018087812 */ /* 0x000fe400078efcff */
[----:B0-----:R-:W-:Y:S02]  /*0dd0*/  FSEL R34, R28, RZ, P4 ;  /* 0x000000ff1c227208 */ /* 0x001fe40002000000 */
[C---:B------:R-:W-:Y:S02]  /*0de0*/  FSETP.GEU.AND P4, PT, R19.reuse, RZ, PT ;  /* 0x000000ff1300720b */ /* 0x040fe40003f8e000 */
[----:B------:R-:W-:Y:S02]  /*0df0*/  LOP3.LUT R25, R24, 0x70, RZ, 0xfc, !PT ;  /* 0x0000007018197812 */ /* 0x000fe400078efcff */
[----:B------:R-:W-:Y:S01]  /*0e00*/  FSEL R29, R19, RZ, P4 ;  /* 0x000000ff131d7208 */ /* 0x000fe20002000000 */
[----:B------:R-:W-:Y:S01]  /*0e10*/  IMAD.HI R19, R8, 0x2aaaaaab, RZ ;  /* 0x2aaaaaab08137827 */ /* 0x000fe200078e02ff */
[----:B------:R-:W-:-:S03]  /*0e20*/  SHF.R.U32.HI R28, RZ, 0x1f, R17 ;  /* 0x0000001fff1c7819 */ /* 0x000fc60000011611 */
[----:B------:R-:W-:Y:S01]  /*0e30*/  IMAD.HI R27, R25, 0x2aaaaaab, RZ ;  /* 0x2aaaaaab191b7827 */ /* 0x000fe200078e02ff */
[----:B------:R-:W-:Y:S02]  /*0e40*/  LEA.HI.SX32 R17, R17, R28, 0x1b ;  /* 0x0000001c11117211 */ /* 0x000fe400078fdaff */
[----:B------:R-:W-:-:S04]  /*0e50*/  SHF.R.U32.HI R28, RZ, 0x1f, R19 ;  /* 0x0000001fff1c7819 */ /* 0x000fc80000011613 */
[----:B------:R-:W-:Y:S02]  /*0e60*/  LEA.HI.SX32 R19, R19, R28, 0x1b ;  /* 0x0000001c13137211 */ /* 0x000fe400078fdaff */
[----:B------:R-:W-:Y:S02]  /*0e70*/  SHF.R.U32.HI R28, RZ, 0x1f, R27 ;  /* 0x0000001fff1c7819 */ /* 0x000fe4000001161b */
[C---:B------:R-:W-:Y:S02]  /*0e80*/  FSETP.GEU.AND P4, PT, R14.reuse, RZ, PT ;  /* 0x000000ff0e00720b */ /* 0x040fe40003f8e000 */
[----:B------:R-:W-:Y:S01]  /*0e90*/  LEA.HI.SX32 R28, R27, R28, 0x1b ;  /* 0x0000001c1b1c7211 */ /* 0x000fe200078fdaff */
[----:B------:R0:W-:Y:S01]  /*0ea0*/  STS [R7+0x4], R30 ;  /* 0x0000041e07007388 */ /* 0x0001e20000000800 */
[----:B------:R-:W-:Y:S02]  /*0eb0*/  FSEL R14, R14, RZ, P4 ;  /* 0x000000ff0e0e7208 */ /* 0x000fe40002000000 */
[----:B------:R-:W-:-:S02]  /*0ec0*/  FSETP.GEU.AND P4, PT, R18, RZ, PT ;  /* 0x000000ff1200720b */ /* 0x000fc40003f8e000 */
[----:B------:R-:W-:Y:S01]  /*0ed0*/  ISETP.LT.AND P3, PT, R25, 0x300, !P0 ;  /* 0x000003001900780c */ /* 0x000fe20004761270 */
[----:B0-----:R-:W-:Y:S01]  /*0ee0*/  IMAD R30, R28, -0xc0, R25 ;  /* 0xffffff401c1e7824 */ /* 0x001fe200078e0219 */
[----:B------:R-:W-:Y:S02]  /*0ef0*/  FSEL R18, R18, RZ, P4 ;  /* 0x000000ff12127208 */ /* 0x000fe40002000000 */
[----:B------:R-:W-:Y:S01]  /*0f00*/  FSETP.GEU.AND P4, PT, R10, RZ, PT ;  /* 0x000000ff0a00720b */ /* 0x000fe20003f8e000 */
[----:B------:R-:W-:-:S04]  /*0f10*/  IMAD R25, R30, 0x19, R21 ;  /* 0x000000191e197824 */ /* 0x000fc800078e0215 */
[----:B------:R-:W-:Y:S01]  /*0f20*/  IMAD R25, R28, 0x2580, R25 ;  /* 0x000025801c197824 */ /* 0x000fe200078e0219 */
[----:B------:R-:W-:Y:S02]  /*0f30*/  FSEL R28, R10, RZ, P4 ;  /* 0x000000ff0a1c7208 */ /* 0x000fe40002000000 */
[----:B------:R-:W-:-:S04]  /*0f40*/  FSETP.GEU.AND P4, PT, R12, RZ, PT ;  /* 0x000000ff0c00720b */ /* 0x000fc80003f8e000 */
[----:B------:R-:W-:Y:S02]  /*0f50*/  FSEL R30, R12, RZ, P4 ;  /* 0x000000ff0c1e7208 */ /* 0x000fe40002000000 */
[C---:B------:R-:W-:Y:S01]  /*0f60*/  FSETP.GEU.AND P4, PT, R5.reuse, RZ, PT ;  /* 0x000000ff0500720b */ /* 0x040fe20003f8e000 */
[----:B------:R0:W-:Y:S01]  /*0f70*/  STS [R7+0x8], R32 ;  /* 0x0000082007007388 */ /* 0x0001e20000000800 */
[C---:B------:R-:W-:Y:S02]  /*0f80*/  LOP3.LUT R12, R24.reuse, 0x60, RZ, 0xfc, !PT ;  /* 0x00000060180c7812 */ /* 0x040fe400078efcff */
[----:B------:R-:W-:Y:S01]  /*0f90*/  LOP3.LUT R10, R24, 0xa0, RZ, 0xfc, !PT ;  /* 0x000000a0180a7812 */ /* 0x000fe200078efcff */
[----:B------:R1:W-:Y:S01]  /*0fa0*/  STS [R7+0xc], R34 ;  /* 0x00000c2207007388 */ /* 0x0003e20000000800 */
[----:B0-----:R-:W-:Y:S02]  /*0fb0*/  FSEL R32, R5, RZ, P4 ;  /* 0x000000ff05207208 */ /* 0x001fe40002000000 */
[----:B------:R-:W-:Y:S01]  /*0fc0*/  FSETP.GEU.AND P4, PT, R6, RZ, PT ;  /* 0x000000ff0600720b */ /* 0x000fe20003f8e000 */
[----:B------:R0:W-:Y:S01]  /*0fd0*/  STS [R7+0x14], R29 ;  /* 0x0000141d07007388 */ /* 0x0001e20000000800 */
[----:B------:R-:W-:-:S02]  /*0fe0*/  IMAD.HI R27, R10, 0x2aaaaaab, RZ ;  /* 0x2aaaaaab0a1b7827 */ /* 0x000fc400078e02ff */
[----:B-1----:R-:W-:Y:S02]  /*0ff0*/  FSEL R34, R6, RZ, P4 ;  /* 0x000000ff06227208 */ /* 0x002fe40002000000 */
[----:B------:R-:W-:Y:S01]  /*1000*/  FSETP.GEU.AND P4, PT, R4, RZ, PT ;  /* 0x000000ff0400720b */ /* 0x000fe20003f8e000 */
[----:B0-----:R-:W-:Y:S01]  /*1010*/  IMAD.HI R29, R12, 0x2aaaaaab, RZ ;  /* 0x2aaaaaab0c1d7827 */ /* 0x001fe200078e02ff */
[----:B------:R0:W-:Y:S02]  /*1020*/  STS [R7+0x18], R14 ;  /* 0x0000180e07007388 */ /* 0x0001e40000000800 */
[----:B------:R-:W-:Y:S02]  /*1030*/  FSEL R4, R4, RZ, P4 ;  /* 0x000000ff04047208 */ /* 0x000fe40002000000 */
[----:B------:R-:W-:Y:S02]  /*1040*/  FSETP.GEU.AND P4, PT, R2, RZ, PT ;  /* 0x000000ff0200720b */ /* 0x000fe40003f8e000 */
[----:B------:R-:W-:-:S02]  /*1050*/  SHF.R.U32.HI R6, RZ, 0x1f, R29 ;  /* 0x0000001fff067819 */ /* 0x000fc4000001161d */
[----:B0-----:R-:W-:Y:S02]  /*1060*/  SHF.R.U32.HI R14, RZ, 0x1f, R27 ;  /* 0x0000001fff0e7819 */ /* 0x001fe4000001161b */
[----:B------:R-:W-:Y:S02]  /*1070*/  LEA.HI.SX32 R29, R29, R6, 0x1b ;  /* 0x000000061d1d7211 */ /* 0x000fe400078fdaff */
[----:B------:R-:W-:Y:S02]  /*1080*/  LEA.HI.SX32 R27, R27, R14, 0x1b ;  /* 0x0000000e1b1b7211 */ /* 0x000fe400078fdaff */
[----:B------:R-:W-:Y:S02]  /*1090*/  FSEL R6, R2, RZ, P4 ;  /* 0x000000ff02067208 */ /* 0x000fe40002000000 */
[----:B------:R-:W-:Y:S02]  /*10a0*/  LOP3.LUT R14, R24, 0x50, RZ, 0xfc, !PT ;  /* 0x00000050180e7812 */ /* 0x000fe400078efcff */
[----:B------:R-:W-:Y:S01]  /*10b0*/  FSETP.GEU.AND P4, PT, R3, RZ, PT ;  /* 0x000000ff0300720b */ /* 0x000fe20003f8e000 */
[----:B------:R0:W-:Y:S02]  /*10c0*/  STS [R7+0x20], R28 ;  /* 0x0000201c07007388 */ /* 0x0001e40000000800 */
[----:B------:R-:W-:-:S02]  /*10d0*/  IMAD.HI R31, R14, 0x2aaaaaab, RZ ;  /* 0x2aaaaaab0e1f7827 */ /* 0x000fc400078e02ff */
[----:B------:R1:W-:Y:S01]  /*10e0*/  STS [R7+0x1c], R18 ;  /* 0x00001c1207007388 */ /* 0x0003e20000000800 */
[----:B0-----:R-:W-:Y:S02]  /*10f0*/  FSEL R28, R3, RZ, P4 ;  /* 0x000000ff031c7208 */ /* 0x001fe40002000000 */
[----:B------:R-:W-:Y:S02]  /*1100*/  FSETP.GEU.AND P4, PT, R16, RZ, PT ;  /* 0x000000ff1000720b */ /* 0x000fe40003f8e000 */
[----:B-1----:R-:W-:Y:S01]  /*1110*/  LOP3.LUT R18, R24, 0x40, RZ, 0xfc, !PT ;  /* 0x0000004018127812 */ /* 0x002fe200078efcff */
[----:B------:R0:W-:Y:S01]  /*1120*/  STS [R7+0x24], R30 ;  /* 0x0000241e07007388 */ /* 0x0001e20000000800 */
[----:B------:R-:W-:-:S03]  /*1130*/  SHF.R.U32.HI R2, RZ, 0x1f, R31 ;  /* 0x0000001fff027819 */ /* 0x000fc6000001161f */
[----:B------:R-:W-:Y:S01]  /*1140*/  IMAD.HI R33, R18, 0x2aaaaaab, RZ ;  /* 0x2aaaaaab12217827 */ /* 0x000fe200078e02ff */
[----:B------:R1:W-:Y:S01]  /*1150*/  STS [R7+0x30], R4 ;  /* 0x0000300407007388 */ /* 0x0003e20000000800 */
[----:B0-----:R-:W-:Y:S02]  /*1160*/  FSEL R30, R16, RZ, P4 ;  /* 0x000000ff101e7208 */ /* 0x001fe40002000000 */
[C---:B------:R-:W-:Y:S02]  /*1170*/  LOP3.LUT R16, R24.reuse, 0x30, RZ, 0xfc, !PT ;  /* 0x0000003018107812 */ /* 0x040fe400078efcff */
[----:B------:R-:W-:Y:S02]  /*1180*/  LEA.HI.SX32 R31, R31, R2, 0x1b ;  /* 0x000000021f1f7211 */ /* 0x000fe400078fdaff */
[----:B------:R-:W-:Y:S01]  /*1190*/  LOP3.LUT R2, R24, 0x20, RZ, 0xfc, !PT ;  /* 0x0000002018027812 */ /* 0x000fe200078efcff */
[----:B------:R-:W-:Y:S01]  /*11a0*/  IMAD.HI R35, R16, 0x2aaaaaab, RZ ;  /* 0x2aaaaaab10237827 */ /* 0x000fe200078e02ff */
[----:B-1----:R-:W-:-:S03]  /*11b0*/  SHF.R.U32.HI R4, RZ, 0x1f, R33 ;  /* 0x0000001fff047819 */ /* 0x002fc60000011621 */
[----:B------:R-:W-:Y:S01]  /*11c0*/  IMAD.HI R3, R2, 0x2aaaaaab, RZ ;  /* 0x2aaaaaab02037827 */ /* 0x000fe200078e02ff */
[----:B------:R-:W-:Y:S02]  /*11d0*/  LEA.HI.SX32 R33, R33, R4, 0x1b ;  /* 0x0000000421217211 */ /* 0x000fe400078fdaff */
[----:B------:R-:W-:-:S04]  /*11e0*/  SHF.R.U32.HI R4, RZ, 0x1f, R35 ;  /* 0x0000001fff047819 */ /* 0x000fc80000011623 */
[----:B------:R-:W-:Y:S02]  /*11f0*/  LEA.HI.SX32 R35, R35, R4, 0x1b ;  /* 0x0000000423237211 */ /* 0x000fe400078fdaff */
[----:B------:R-:W-:-:S04]  /*1200*/  SHF.R.U32.HI R4, RZ, 0x1f, R3 ;  /* 0x0000001fff047819 */ /* 0x000fc80000011603 */
[----:B------:R-:W-:Y:S02]  /*1210*/  LEA.HI.SX32 R3, R3, R4, 0x1b ;  /* 0x0000000403037211 */ /* 0x000fe400078fdaff */
[----:B------:R-:W-:-:S03]  /*1220*/  ISETP.LT.AND P4, PT, R2, 0x300, !P0 ;  /* 0x000003000200780c */ /* 0x000fc60004781270 */
[----:B------:R-:W-:Y:S01]  /*1230*/  IMAD R4, R3, -0xc0, R2 ;  /* 0xffffff4003047824 */ /* 0x000fe200078e0202 */
[----:B------:R-:W-:-:S03]  /*1240*/  LOP3.LUT R2, R24, 0x10, RZ, 0xfc, !PT ;  /* 0x0000001018027812 */ /* 0x000fc600078efcff */
[----:B------:R-:W-:-:S04]  /*1250*/  IMAD R4, R4, 0x19, R21 ;  /* 0x0000001904047824 */ /* 0x000fc800078e0215 */
[----:B------:R-:W-:Y:S02]  /*1260*/  IMAD R37, R3, 0x2580, R4 ;  /* 0x0000258003257824 */ /* 0x000fe400078e0204 */
[----:B------:R-:W-:-:S05]  /*1270*/  IMAD.HI R3, R2, 0x2aaaaaab, RZ ;  /* 0x2aaaaaab02037827 */ /* 0x000fca00078e02ff */
[----:B------:R-:W-:-:S04]  /*1280*/  SHF.R.U32.HI R4, RZ, 0x1f, R3 ;  /* 0x0000001fff047819 */ /* 0x000fc80000011603 */
[----:B------:R-:W-:Y:S02]  /*1290*/  LEA.HI.SX32 R3, R3, R4, 0x1b ;  /* 0x0000000403037211 */ /* 0x000fe400078fdaff */
[----:B------:R-:W-:-:S03]  /*12a0*/  ISETP.LT.AND P5, PT, R2, 0x300, !P0 ;  /* 0x000003000200780c */ /* 0x000fc600047a1270 */
[C---:B------:R-:W-:Y:S02]  /*12b0*/  IMAD R4, R3.reuse, -0xc0, R2 ;  /* 0xffffff4003047824 */ /* 0x040fe400078e0202 */
[----:B------:R-:W-:Y:S01]  /*12c0*/  IMAD.HI R2, R24, 0x2aaaaaab, RZ ;  /* 0x2aaaaaab18027827 */ /* 0x000fe200078e02ff */
[----:B------:R-:W-:Y:S03]  /*12d0*/  STS [R7+0x10], R36 ;  /* 0x0000102407007388 */ /* 0x000fe60000000800 */
[----:B------:R-:W-:Y:S01]  /*12e0*/  IMAD R4, R4, 0x19, R21 ;  /* 0x0000001904047824 */ /* 0x000fe200078e0215 */
[----:B------:R-:W-:Y:S04]  /*12f0*/  STS [R7+0x28], R32 ;  /* 0x0000282007007388 */ /* 0x000fe80000000800 */
[----:B------:R-:W-:Y:S04]  /*1300*/  STS [R7+0x2c], R34 ;  /* 0x00002c2207007388 */ /* 0x000fe80000000800 */
[----:B------:R-:W-:Y:S04]  /*1310*/  STS [R7+0x34], R6 ;  /* 0x0000340607007388 */ /* 0x000fe80000000800 */
[----:B------:R-:W-:Y:S04]  /*1320*/  STS [R7+0x38], R28 ;  /* 0x0000381c07007388 */ /* 0x000fe80000000800 */
[----:B------:R0:W-:Y:S02]  /*1330*/  STS [R7+0x3c], R30 ;  /* 0x00003c1e07007388 */ /* 0x0001e40000000800 */
[----:B0-----:R-:W-:Y:S01]  /*1340*/  IMAD R7, R3, 0x2580, R4 ;  /* 0x0000258003077824 */ /* 0x001fe200078e0204 */
[----:B------:R-:W-:-:S04]  /*1350*/  SHF.R.U32.HI R3, RZ, 0x1f, R2 ;  /* 0x0000001fff037819 */ /* 0x000fc80000011602 */
[----:B------:R-:W-:-:S05]  /*1360*/  LEA.HI.SX32 R3, R2, R3, 0x1b ;  /* 0x0000000302037211 */ /* 0x000fca00078fdaff */
[----:B------:R-:W-:-:S04]  /*1370*/  IMAD R2, R3, -0xc0, R24 ;  /* 0xffffff4003027824 */ /* 0x000fc800078e0218 */
[----:B------:R-:W-:-:S04]  /*1380*/  IMAD R2, R2, 0x19, R21 ;  /* 0x0000001902027824 */ /* 0x000fc800078e0215 */
[----:B------:R-:W-:Y:S02]  /*1390*/  IMAD R5, R3, 0x2580, R2 ;  /* 0x0000258003057824 */ /* 0x000fe400078e0202 */
[----:B------:R-:W0:Y:S02]  /*13a0*/  S2R R2, SR_TID.X ;  /* 0x0000000000027919 */ /* 0x000e240000002100 */
[----:B0-----:R-:W-:-:S04]  /*13b0*/  SHF.R.U32.HI R2, RZ, 0x2, R2 ;  /* 0x00000002ff027819 */ /* 0x001fc80000011602 */
[----:B------:R-:W-:-:S05]  /*13c0*/  LOP3.LUT R3, R2, 0x3c, RZ, 0xc0, !PT ;  /* 0x0000003c02037812 */ /* 0x000fca00078ec0ff */
[----:B------:R-:W-:Y:S01]  /*13d0*/  IMAD.IADD R28, R20, 0x1, R3 ;  /* 0x00000001141c7824 */ /* 0x000fe200078e0203 */
[----:B------:R-:W-:Y:S08]  /*13e0*/  BAR.SYNC.DEFER_BLOCKING 0x0 ;  /* 0x0000000000007b1d */ /* 0x000ff00000010000 */
[----:B------:R-:W0:Y:S01]  /*13f0*/  LDC.64 R2, c[0x0][0x238] ;  /* 0x00008e00ff027b82 */ /* 0x000e220000000a00 */
[----:B------:R-:W1:Y:S01]  /*1400*/  LDS R28, [R28] ;  /* 0x000000001c1c7984 */ /* 0x000e620000000800 */
[----:B------:R-:W-:-:S02]  /*1410*/  ISETP.LT.AND P6, PT, R24, 0x300, !P0 ;  /* 0x000003001800780c */ /* 0x000fc400047c1270 */
[----:B------:R-:W-:-:S04]  /*1420*/  LOP3.LUT R6, R23, 0x100, RZ, 0xfc, !PT ;  /* 0x0000010017067812 */ /* 0x000fc800078efcff */
[----:B------:R-:W-:Y:S01]  /*1430*/  SHF.R.U32.HI R6, RZ, 0x2, R6 ;  /* 0x00000002ff067819 */ /* 0x000fe20000011606 */
[----:B0-----:R-:W-:-:S03]  /*1440*/  IMAD.WIDE R4, R5, 0x4, R2 ;  /* 0x0000000405047825 */ /* 0x001fc600078e0202 */
[----:B------:R-:W-:-:S03]  /*1450*/  LOP3.LUT R6, R6, 0x7c, RZ, 0xc0, !PT ;  /* 0x0000007c06067812 */ /* 0x000fc600078ec0ff */
[----:B-1----:R-:W-:Y:S01]  /*1460*/  @P6 STG.E desc[UR6][R4.64], R28 ;  /* 0x0000001c04006986 */ /* 0x002fe2000c101906 */
[----:B------:R-:W-:Y:S01]  /*1470*/  ISETP.NE.AND P6, PT, R26, RZ, PT ;  /* 0x000000ff1a00720c */ /* 0x000fe20003fc5270 */
[----:B------:R-:W-:-:S06]  /*1480*/  IMAD.IADD R26, R20, 0x1, R6 ;  /* 0x00000001141a7824 */ /* 0x000fcc00078e0206 */
[----:B------:R-:W0:Y:S01]  /*1490*/  LDS R26, [R26+0x400] ;  /* 0x000400001a1a7984 */ /* 0x000e220000000800 */
[----:B------:R-:W-:-:S05]  /*14a0*/  IMAD.WIDE R6, R7, 0x4, R2 ;  /* 0x0000000407067825 */ /* 0x000fca00078e0202 */
[----:B0-----:R0:W-:Y:S01]  /*14b0*/  @P5 STG.E desc[UR6][R6.64], R26 ;  /* 0x0000001a06005986 */ /* 0x0011e2000c101906 */
[----:B------:R-:W-:Y:S02]  /*14c0*/  ISETP.NE.AND P5, PT, R22, RZ, PT ;  /* 0x000000ff1600720c */ /* 0x000fe40003fa5270 */
[----:B------:R-:W-:-:S04]  /*14d0*/  LOP3.LUT R22, R23, 0x200, RZ, 0xfc, !PT ;  /* 0x0000020017167812 */ /* 0x000fc800078efcff */
[----:B------:R-:W-:-:S04]  /*14e0*/  SHF.R.U32.HI R22, RZ, 0x2, R22 ;  /* 0x00000002ff167819 */ /* 0x000fc80000011616 */
[----:B------:R-:W-:-:S05]  /*14f0*/  LOP3.LUT R22, R22, 0xbc, RZ, 0xc0, !PT ;  /* 0x000000bc16167812 */ /* 0x000fca00078ec0ff */
[----:B------:R-:W-:-:S06]  /*1500*/  IMAD.IADD R22, R20, 0x1, R22 ;  /* 0x0000000114167824 */ /* 0x000fcc00078e0216 */
[----:B------:R-:W1:Y:S01]  /*1510*/  LDS R22, [R22+0x800] ;  /* 0x0008000016167984 */ /* 0x000e620000000800 */
[----:B------:R-:W-:Y:S01]  /*1520*/  IMAD.WIDE R4, R37, 0x4, R2 ;  /* 0x0000000425047825 */ /* 0x000fe200078e0202 */
[----:B0-----:R-:W-:-:S04]  /*1530*/  LOP3.LUT R6, R23, 0x300, RZ, 0xfc, !PT ;  /* 0x0000030017067812 */ /* 0x001fc800078efcff */
[----:B------:R-:W-:Y:S01]  /*1540*/  SHF.R.U32.HI R6, RZ, 0x2, R6 ;  /* 0x00000002ff067819 */ /* 0x000fe20000011606 */
[----:B-1----:R0:W-:Y:S01]  /*1550*/  @P4 STG.E desc[UR6][R4.64], R22 ;  /* 0x0000001604004986 */ /* 0x0021e2000c101906 */
[----:B------:R-:W-:Y:S01]  /*1560*/  ISETP.LT.AND P4, PT, R16, 0x300, !P0 ;  /* 0x000003001000780c */ /* 0x000fe20004781270 */
[----:B------:R-:W-:-:S04]  /*1570*/  IMAD R16, R35, -0xc0, R16 ;  /* 0xffffff4023107824 */ /* 0x000fc800078e0210 */
[----:B------:R-:W-:-:S04]  /*1580*/  IMAD R16, R16, 0x19, R21 ;  /* 0x0000001910107824 */ /* 0x000fc800078e0215 */
[----:B------:R-:W-:Y:S01]  /*1590*/  IMAD R7, R35, 0x2580, R16 ;  /* 0x0000258023077824 */ /* 0x000fe200078e0210 */
        /* <DEDUP_REMOVED lines=34> */
[----:B------:R-:W-:-:S05]  /*17c0*/  IMAD.IADD R12, R20, 0x1, R29 ;  /* 0x00000001140c7824 */ /* 0x000fca00078e021d */
[----:B------:R1:W2:Y:S01]  /*17d0*/  LDS R33, [R12+0x1800] ;  /* 0x001800000c217984 */ /* 0x0002a20000000800 */
[C---:B------:R-:W-:Y:S02]  /*17e0*/  LOP3.LUT R4, R23.reuse, 0x700, RZ, 0xfc, !PT ;  /* 0x0000070017047812 */ /* 0x040fe400078efcff */
[----:B0-----:R-:W-:Y:S02]  /*17f0*/  LOP3.LUT R6, R23, 0x800, RZ, 0xfc, !PT ;  /* 0x0000080017067812 */ /* 0x001fe400078efcff */
[----:B------:R-:W-:Y:S02]  /*1800*/  SHF.R.U32.HI R4, RZ, 0x2, R4 ;  /* 0x00000002ff047819 */ /* 0x000fe40000011604 */
[----:B------:R-:W-:Y:S02]  /*1810*/  SHF.R.U32.HI R6, RZ, 0x2, R6 ;  /* 0x00000002ff067819 */ /* 0x000fe40000011606 */
[----:B------:R-:W-:Y:S02]  /*1820*/  LOP3.LUT R7, R4, 0x1fc, RZ, 0xc0, !PT ;  /* 0x000001fc04077812 */ /* 0x000fe400078ec0ff */
[----:B------:R-:W-:-:S03]  /*1830*/  LOP3.LUT R31, R6, 0x23c, RZ, 0xc0, !PT ;  /* 0x0000023c061f7812 */ /* 0x000fc600078ec0ff */
[C---:B------:R-:W-:Y:S02]  /*1840*/  IMAD.IADD R7, R20.reuse, 0x1, R7 ;  /* 0x0000000114077824 */ /* 0x040fe400078e0207 */
[----:B------:R-:W-:Y:S01]  /*1850*/  IMAD.IADD R31, R20, 0x1, R31 ;  /* 0x00000001141f7824 */ /* 0x000fe200078e021f */
[----:B------:R-:W-:Y:S02]  /*1860*/  LOP3.LUT R6, R23, 0x900, RZ, 0xfc, !PT ;  /* 0x0000090017067812 */ /* 0x000fe400078efcff */
[----:B------:R0:W3:Y:S01]  /*1870*/  LDS R29, [R7+0x1c00] ;  /* 0x001c0000071d7984 */ /* 0x0000e20000000800 */
[----:B------:R-:W-:-:S03]  /*1880*/  IMAD.WIDE R4, R5, 0x4, R2 ;  /* 0x0000000405047825 */ /* 0x000fc600078e0202 */
[----:B------:R-:W4:Y:S01]  /*1890*/  LDS R31, [R31+0x2000] ;  /* 0x002000001f1f7984 */ /* 0x000f220000000800 */
[C---:B-1----:R-:W-:Y:S02]  /*18a0*/  LOP3.LUT R12, R23.reuse, 0xa00, RZ, 0xfc, !PT ;  /* 0x00000a00170c7812 */ /* 0x042fe400078efcff */
[----:B------:R-:W-:Y:S02]  /*18b0*/  SHF.R.U32.HI R6, RZ, 0x2, R6 ;  /* 0x00000002ff067819 */ /* 0x000fe40000011606 */
[C---:B------:R-:W-:Y:S02]  /*18c0*/  LOP3.LUT R14, R23.reuse, 0xb00, RZ, 0xfc, !PT ;  /* 0x00000b00170e7812 */ /* 0x040fe400078efcff */
[C---:B------:R-:W-:Y:S02]  /*18d0*/  LOP3.LUT R16, R23.reuse, 0xc00, RZ, 0xfc, !PT ;  /* 0x00000c0017107812 */ /* 0x040fe400078efcff */
[----:B------:R-:W-:Y:S02]  /*18e0*/  LOP3.LUT R18, R23, 0xd00, RZ, 0xfc, !PT ;  /* 0x00000d0017127812 */ /* 0x000fe400078efcff */
[----:B------:R-:W-:-:S02]  /*18f0*/  SHF.R.U32.HI R12, RZ, 0x2, R12 ;  /* 0x00000002ff0c7819 */ /* 0x000fc4000001160c */
[----:B------:R-:W-:Y:S01]  /*1900*/  SHF.R.U32.HI R14, RZ, 0x2, R14 ;  /* 0x00000002ff0e7819 */ /* 0x000fe2000001160e */
[----:B--2---:R1:W-:Y:S01]  /*1910*/  @P4 STG.E desc[UR6][R4.64], R33 ;  /* 0x0000002104004986 */ /* 0x0043e2000c101906 */
[----:B------:R-:W-:Y:S02]  /*1920*/  SHF.R.U32.HI R16, RZ, 0x2, R16 ;  /* 0x00000002ff107819 */ /* 0x000fe40000011610 */
[----:B------:R-:W-:Y:S02]  /*1930*/  SHF.R.U32.HI R18, RZ, 0x2, R18 ;  /* 0x00000002ff127819 */ /* 0x000fe40000011612 */
[----:B0-----:R-:W-:Y:S02]  /*1940*/  LOP3.LUT R7, R12, 0x2bc, RZ, 0xc0, !PT ;  /* 0x000002bc0c077812 */ /* 0x001fe400078ec0ff */
[----:B-1----:R-:W-:Y:S02]  /*1950*/  LOP3.LUT R4, R23, 0xe00, RZ, 0xfc, !PT ;  /* 0x00000e0017047812 */ /* 0x002fe400078efcff */
[----:B------:R-:W-:-:S02]  /*1960*/  LOP3.LUT R5, R6, 0x27c, RZ, 0xc0, !PT ;  /* 0x0000027c06057812 */ /* 0x000fc400078ec0ff */
[----:B------:R-:W-:Y:S02]  /*1970*/  SHF.R.U32.HI R4, RZ, 0x2, R4 ;  /* 0x00000002ff047819 */ /* 0x000fe40000011604 */
[----:B------:R-:W-:Y:S01]  /*1980*/  LOP3.LUT R33, R14, 0x2fc, RZ, 0xc0, !PT ;  /* 0x000002fc0e217812 */ /* 0x000fe200078ec0ff */
[----:B------:R-:W-:Y:S01]  /*1990*/  IMAD.IADD R26, R20, 0x1, R5 ;  /* 0x00000001141a7824 */ /* 0x000fe200078e0205 */
[----:B------:R-:W-:Y:S02]  /*19a0*/  LOP3.LUT R5, R16, 0x33c, RZ, 0xc0, !PT ;  /* 0x0000033c10057812 */ /* 0x000fe400078ec0ff */
[----:B------:R-:W-:Y:S01]  /*19b0*/  LOP3.LUT R35, R18, 0x37c, RZ, 0xc0, !PT ;  /* 0x0000037c12237812 */ /* 0x000fe200078ec0ff */
[----:B------:R-:W-:Y:S01]  /*19c0*/  IMAD.IADD R22, R20, 0x1, R7 ;  /* 0x0000000114167824 */ /* 0x000fe200078e0207 */
[----:B------:R-:W-:Y:S01]  /*19d0*/  LOP3.LUT R37, R4, 0x3bc, RZ, 0xc0, !PT ;  /* 0x000003bc04257812 */ /* 0x000fe200078ec0ff */
[C---:B------:R-:W-:Y:S01]  /*19e0*/  IMAD.IADD R18, R20.reuse, 0x1, R33 ;  /* 0x0000000114127824 */ /* 0x040fe200078e0221 */
[----:B------:R-:W0:Y:S01]  /*19f0*/  LDS R26, [R26+0x2400] ;  /* 0x002400001a1a7984 */ /* 0x000e220000000800 */
[----:B------:R-:W-:-:S02]  /*1a00*/  IMAD.IADD R16, R20, 0x1, R5 ;  /* 0x0000000114107824 */ /* 0x000fc400078e0205 */
[C---:B------:R-:W-:Y:S01]  /*1a10*/  IMAD.IADD R14, R20.reuse, 0x1, R35 ;  /* 0x00000001140e7824 */ /* 0x040fe200078e0223 */
[----:B------:R-:W1:Y:S01]  /*1a20*/  LDS R22, [R22+0x2800] ;  /* 0x0028000016167984 */ /* 0x000e620000000800 */
[----:B------:R-:W-:-:S03]  /*1a30*/  IMAD.IADD R12, R20, 0x1, R37 ;  /* 0x00000001140c7824 */ /* 0x000fc600078e0225 */
[----:B------:R-:W2:Y:S04]  /*1a40*/  LDS R18, [R18+0x2c00] ;  /* 0x002c000012127984 */ /* 0x000ea80000000800 */
[----:B------:R-:W5:Y:S04]  /*1a50*/  LDS R16, [R16+0x3000] ;  /* 0x0030000010107984 */ /* 0x000f680000000800 */
[----:B------:R-:W0:Y:S04]  /*1a60*/  LDS R14, [R14+0x3400] ;  /* 0x003400000e0e7984 */ /* 0x000e280000000800 */
[----:B------:R-:W1:Y:S01]  /*1a70*/  LDS R12, [R12+0x3800] ;  /* 0x003800000c0c7984 */ /* 0x000e620000000800 */
[----:B------:R-:W-:-:S04]  /*1a80*/  IMAD.WIDE R4, R25, 0x4, R2 ;  /* 0x0000000419047825 */ /* 0x000fc800078e0202 */
[----:B------:R-:W-:Y:S01]  /*1a90*/  IMAD.WIDE R6, R15, 0x4, R2 ;  /* 0x000000040f067825 */ /* 0x000fe200078e0202 */
[----:B---3--:R3:W-:Y:S04]  /*1aa0*/  @P3 STG.E desc[UR6][R4.64], R29 ;  /* 0x0000001d04003986 */ /* 0x0087e8000c101906 */
[----:B----4-:R4:W-:Y:S01]  /*1ab0*/  @P2 STG.E desc[UR6][R6.64], R31 ;  /* 0x0000001f06002986 */ /* 0x0109e2000c101906 */
[----:B------:R-:W-:Y:S01]  /*1ac0*/  ISETP.LT.AND P2, PT, R0, 0x300, !P0 ;  /* 0x000003000000780c */ /* 0x000fe20004741270 */
[----:B------:R-:W-:Y:S01]  /*1ad0*/  IMAD R0, R17, -0xc0, R0 ;  /* 0xffffff4011007824 */ /* 0x000fe200078e0200 */
[----:B------:R-:W-:Y:S01]  /*1ae0*/  ISETP.LT.AND P4, PT, R10, 0x300, !P0 ;  /* 0x000003000a00780c */ /* 0x000fe20004781270 */
[----:B------:R-:W-:Y:S01]  /*1af0*/  IMAD R10, R27, -0xc0, R10 ;  /* 0xffffff401b0a7824 */ /* 0x000fe200078e020a */
[----:B------:R-:W-:Y:S01]  /*1b00*/  ISETP.LT.AND P3, PT, R8, 0x300, !P0 ;  /* 0x000003000800780c */ /* 0x000fe20004761270 */
[----:B------:R-:W-:-:S02]  /*1b10*/  IMAD R0, R0, 0x19, R21 ;  /* 0x0000001900007824 */ /* 0x000fc400078e0215 */
[----:B------:R-:W-:Y:S02]  /*1b20*/  IMAD R8, R19, -0xc0, R8 ;  /* 0xffffff4013087824 */ /* 0x000fe400078e0208 */
[--C-:B------:R-:W-:Y:S02]  /*1b30*/  IMAD R10, R10, 0x19, R21.reuse ;  /* 0x000000190a0a7824 */ /* 0x100fe400078e0215 */
[----:B---3--:R-:W-:Y:S01]  /*1b40*/  IMAD R29, R17, 0x2580, R0 ;  /* 0x00002580111d7824 */ /* 0x008fe200078e0200 */
[----:B------:R-:W-:Y:S01]  /*1b50*/  LOP3.LUT R0, R24, 0xf0, RZ, 0xfc, !PT ;  /* 0x000000f018007812 */ /* 0x000fe200078efcff */
[----:B------:R-:W-:Y:S02]  /*1b60*/  IMAD R8, R8, 0x19, R21 ;  /* 0x0000001908087824 */ /* 0x000fe400078e0215 */
[----:B----4-:R-:W-:Y:S01]  /*1b70*/  IMAD R7, R27, 0x2580, R10 ;  /* 0x000025801b077824 */ /* 0x010fe200078e020a */
[----:B------:R-:W-:Y:S01]  /*1b80*/  ISETP.LT.AND P0, PT, R0, 0x300, !P0 ;  /* 0x000003000000780c */ /* 0x000fe20004701270 */
[----:B------:R-:W-:Y:S01]  /*1b90*/  IMAD R25, R19, 0x2580, R8 ;  /* 0x0000258013197824 */ /* 0x000fe200078e0208 */
[----:B------:R-:W-:Y:S01]  /*1ba0*/  LOP3.LUT R23, R23, 0xf00, RZ, 0xfc, !PT ;  /* 0x00000f0017177812 */ /* 0x000fe200078efcff */
[----:B------:R-:W-:-:S04]  /*1bb0*/  IMAD.WIDE R4, R13, 0x4, R2 ;  /* 0x000000040d047825 */ /* 0x000fc800078e0202 */
[----:B------:R-:W-:Y:S01]  /*1bc0*/  IMAD.WIDE R6, R7, 0x4, R2 ;  /* 0x0000000407067825 */ /* 0x000fe200078e0202 */
[----:B------:R-:W-:-:S03]  /*1bd0*/  SHF.R.U32.HI R23, RZ, 0x2, R23 ;  /* 0x00000002ff177819 */ /* 0x000fc60000011617 */
[--C-:B------:R-:W-:Y:S01]  /*1be0*/  IMAD.WIDE R24, R25, 0x4, R2.reuse ;  /* 0x0000000419187825 */ /* 0x100fe200078e0202 */
[----:B0-----:R0:W-:Y:S03]  /*1bf0*/  @P1 STG.E desc[UR6][R4.64], R26 ;  /* 0x0000001a04001986 */ /* 0x0011e6000c101906 */
[--C-:B------:R-:W-:Y:S01]  /*1c00*/  IMAD.WIDE R28, R29, 0x4, R2.reuse ;  /* 0x000000041d1c7825 */ /* 0x100fe200078e0202 */
[----:B-1----:R0:W-:Y:S03]  /*1c10*/  @P4 STG.E desc[UR6][R6.64], R22 ;  /* 0x0000001606004986 */ /* 0x0021e6000c101906 */
[--C-:B------:R-:W-:Y:S01]  /*1c20*/  IMAD.WIDE R10, R11, 0x4, R2.reuse ;  /* 0x000000040b0a7825 */ /* 0x100fe200078e0202 */
[----:B--2---:R0:W-:Y:S03]  /*1c30*/  @P3 STG.E desc[UR6][R24.64], R18 ;  /* 0x0000001218003986 */ /* 0x0041e6000c101906 */
[----:B------:R-:W-:Y:S01]  /*1c40*/  IMAD.WIDE R8, R9, 0x4, R2 ;  /* 0x0000000409087825 */ /* 0x000fe200078e0202 */
[----:B------:R-:W-:Y:S01]  /*1c50*/  LOP3.LUT R23, R23, 0x3fc, RZ, 0xc0, !PT ;  /* 0x000003fc17177812 */ /* 0x000fe200078ec0ff */
[----:B-----5:R0:W-:Y:S04]  /*1c60*/  @P2 STG.E desc[UR6][R28.64], R16 ;  /* 0x000000101c002986 */ /* 0x0201e8000c101906 */
[----:B------:R0:W-:Y:S01]  /*1c70*/  @P5 STG.E desc[UR6][R10.64], R14 ;  /* 0x0000000e0a005986 */ /* 0x0001e2000c101906 */
[----:B------:R-:W-:-:S03]  /*1c80*/  IMAD.IADD R20, R20, 0x1, R23 ;  /* 0x0000000114147824 */ /* 0x000fc600078e0217 */
[----:B------:R0:W-:Y:S02]  /*1c90*/  @P6 STG.E desc[UR6][R8.64], R12 ;  /* 0x0000000c08006986 */ /* 0x0001e4000c101906 */
[----:B0-----:R-:W-:Y:S05]  /*1ca0*/  @!P0 EXIT ;  /* 0x000000000000894d */ /* 0x001fea0003800000 */
[----:B0-----:R-:W0:Y:S01]  /*1cb0*/  LDS R7, [R20+0x3c00] ;  /* 0x003c000014077984 */ /* 0x001e220000000800 */
[----:B------:R-:W-:-:S05]  /*1cc0*/  IMAD.HI R4, R0, 0x2aaaaaab, RZ ;  /* 0x2aaaaaab00047827 */ /* 0x000fca00078e02ff */
[----:B------:R-:W-:-:S04]  /*1cd0*/  SHF.R.U32.HI R5, RZ, 0x1f, R4 ;  /* 0x0000001fff057819 */ /* 0x000fc80000011604 */
[----:B------:R-:W-:-:S05]  /*1ce0*/  LEA.HI.SX32 R5, R4, R5, 0x1b ;  /* 0x0000000504057211 */ /* 0x000fca00078fdaff */
[----:B------:R-:W-:-:S04]  /*1cf0*/  IMAD R0, R5, -0xc0, R0 ;  /* 0xffffff4005007824 */ /* 0x000fc800078e0200 */
[----:B------:R-:W-:-:S04]  /*1d00*/  IMAD R0, R0, 0x19, R21 ;  /* 0x0000001900007824 */ /* 0x000fc800078e0215 */
[----:B------:R-:W-:-:S04]  /*1d10*/  IMAD R5, R5, 0x2580, R0 ;  /* 0x0000258005057824 */ /* 0x000fc800078e0200 */
[----:B------:R-:W-:-:S05]  /*1d20*/  IMAD.WIDE R2, R5, 0x4, R2 ;  /* 0x0000000405027825 */ /* 0x000fca00078e0202 */
[----:B0-----:R-:W-:Y:S01]  /*1d30*/  STG.E desc[UR6][R2.64], R7 ;  /* 0x0000000702007986 */ /* 0x001fe2000c101906 */
[----:B------:R-:W-:Y:S05]  /*1d40*/  EXIT ;  /* 0x000000000000794d */ /* 0x000fea0003800000 */
.L_x_0:
[----:B------:R-:W-:-:S00]  /*1d50*/  BRA `(.L_x_0) ;  /* 0xfffffffc00fc7947 */ /* 0x000fc0000383ffff */
[----:B------:R-:W-:-:S00]  /*1d60*/  NOP ;  /* 0x0000000000007918 */ /* 0x000fc00000000000 */
        /* <DEDUP_REMOVED lines=9> */
.L_x_1:


//--------------------- .nv.global.init           --------------------------
	.section	.nv.global.init,"aw",@progbits
.nv.global.init:
	.type		_$_str,@object
	.size		_$_str,(_$_str_$_2 - _$_str)
_$_str:
        /*0000*/ 	.byte	0x5f, 0x5f, 0x43, 0x55, 0x44, 0x41, 0x5f, 0x46, 0x54, 0x5a, 0x00
	.type		_$_str_$_2,@object
	.size		_$_str_$_2,(.L_1 - _$_str_$_2)
_$_str_$_2:
        /*000b*/ 	.byte	0x5f, 0x5f, 0x43, 0x55, 0x44, 0x41, 0x5f, 0x50, 0x52, 0x45, 0x43, 0x5f, 0x53, 0x51, 0x52, 0x54
        /*001b*/ 	.byte	0x00
.L_1:


//--------------------- .nv.shared.triton_poi_fused__native_batch_norm_legit_no_training_relu_16 --------------------------
	.section	.nv.shared.triton_poi_fused__native_batch_norm_legit_no_training_relu_16,"aw",@nobits
	.sectionflags	@""
	.align	16
	.zero		1024


//--------------------- .nv.constant0.triton_poi_fused__native_batch_norm_legit_no_training_relu_16 --------------------------
	.section	.nv.constant0.triton_poi_fused__native_batch_norm_legit_no_training_relu_16,"a",@progbits
	.sectionflags	@""
	.align	4
.nv.constant0.triton_poi_fused__native_batch_norm_legit_no_training_relu_16:
	.zero		584
